//
// Generated by NVIDIA NVVM Compiler
//
// Compiler Build ID: CL-36424714
// Cuda compilation tools, release 13.0, V13.0.88
// Based on NVVM 20.0.0
//

.version 9.0
.target sm_100
.address_size 64

	// .globl	_Z20histo_private_kernelPcjPj
// _ZZ31histo_private_kernel_shared_memPcjPjE7histo_s has been demoted

.visible .entry _Z20histo_private_kernelPcjPj(
	.param .u64 .ptr .align 1 _Z20histo_private_kernelPcjPj_param_0,
	.param .u32 _Z20histo_private_kernelPcjPj_param_1,
	.param .u64 .ptr .align 1 _Z20histo_private_kernelPcjPj_param_2
)
{
	.reg .pred 	%p<7>;
	.reg .b16 	%rs<6>;
	.reg .b32 	%r<18>;
	.reg .b64 	%rd<17>;

	ld.param.u64 	%rd6, [_Z20histo_private_kernelPcjPj_param_0];
	ld.param.u32 	%r11, [_Z20histo_private_kernelPcjPj_param_1];
	ld.param.u64 	%rd7, [_Z20histo_private_kernelPcjPj_param_2];
	cvta.to.global.u64 	%rd1, %rd7;
	mov.u32 	%r1, %ctaid.x;
	mov.u32 	%r2, %ntid.x;
	mov.u32 	%r17, %tid.x;
	mad.lo.s32 	%r4, %r1, %r2, %r17;
	setp.ge.u32 	%p1, %r4, %r11;
	@%p1 bra 	$L__BB0_3;
	cvta.to.global.u64 	%rd8, %rd6;
	cvt.u64.u32 	%rd9, %r4;
	add.s64 	%rd10, %rd8, %rd9;
	ld.global.u8 	%rs2, [%rd10];
	add.s16 	%rs1, %rs2, -97;
	and.b16  	%rs3, %rs1, 255;
	setp.gt.u16 	%p2, %rs3, 25;
	@%p2 bra 	$L__BB0_3;
	and.b16  	%rs4, %rs1, 252;
	shr.u16 	%rs5, %rs4, 2;
	cvt.u32.u16 	%r12, %rs5;
	mad.lo.s32 	%r13, %r1, 7, %r12;
	mul.wide.u32 	%rd11, %r13, 4;
	add.s64 	%rd12, %rd1, %rd11;
	atom.global.add.u32 	%r14, [%rd12], 1;
$L__BB0_3:
	setp.eq.s32 	%p3, %r1, 0;
	@%p3 bra 	$L__BB0_9;
	bar.sync 	0;
	setp.gt.u32 	%p4, %r17, 6;
	@%p4 bra 	$L__BB0_9;
	mul.wide.u32 	%rd13, %r17, 4;
	add.s64 	%rd16, %rd1, %rd13;
	mul.wide.u32 	%rd3, %r2, 4;
	mad.lo.s32 	%r16, %r1, 7, %r17;
$L__BB0_6:
	mul.wide.u32 	%rd14, %r16, 4;
	add.s64 	%rd15, %rd1, %rd14;
	ld.global.u32 	%r8, [%rd15];
	setp.eq.s32 	%p5, %r8, 0;
	@%p5 bra 	$L__BB0_8;
	atom.global.add.u32 	%r15, [%rd16], %r8;
$L__BB0_8:
	add.s32 	%r17, %r17, %r2;
	add.s64 	%rd16, %rd16, %rd3;
	add.s32 	%r16, %r16, %r2;
	setp.lt.u32 	%p6, %r17, 7;
	@%p6 bra 	$L__BB0_6;
$L__BB0_9:
	ret;

}
	// .globl	_Z31histo_private_kernel_shared_memPcjPj
.visible .entry _Z31histo_private_kernel_shared_memPcjPj(
	.param .u64 .ptr .align 1 _Z31histo_private_kernel_shared_memPcjPj_param_0,
	.param .u32 _Z31histo_private_kernel_shared_memPcjPj_param_1,
	.param .u64 .ptr .align 1 _Z31histo_private_kernel_shared_memPcjPj_param_2
)
{
	.reg .pred 	%p<8>;
	.reg .b16 	%rs<4>;
	.reg .b32 	%r<35>;
	.reg .b64 	%rd<13>;
	// demoted variable
	.shared .align 4 .b8 _ZZ31histo_private_kernel_shared_memPcjPjE7histo_s[28];
	ld.param.u64 	%rd5, [_Z31histo_private_kernel_shared_memPcjPj_param_0];
	ld.param.u32 	%r18, [_Z31histo_private_kernel_shared_memPcjPj_param_1];
	ld.param.u64 	%rd6, [_Z31histo_private_kernel_shared_memPcjPj_param_2];
	mov.u32 	%r34, %tid.x;
	setp.gt.u32 	%p1, %r34, 6;
	@%p1 bra 	$L__BB1_3;
	mov.u32 	%r2, %ntid.x;
	shl.b32 	%r19, %r34, 2;
	mov.u32 	%r20, _ZZ31histo_private_kernel_shared_memPcjPjE7histo_s;
	add.s32 	%r31, %r20, %r19;
	shl.b32 	%r4, %r2, 2;
	mov.u32 	%r32, %r34;
$L__BB1_2:
	mov.b32 	%r21, 0;
	st.shared.u32 	[%r31], %r21;
	add.s32 	%r32, %r32, %r2;
	add.s32 	%r31, %r31, %r4;
	setp.lt.u32 	%p2, %r32, 7;
	@%p2 bra 	$L__BB1_2;
$L__BB1_3:
	bar.sync 	0;
	mov.u32 	%r22, %ctaid.x;
	mov.u32 	%r9, %ntid.x;
	mad.lo.s32 	%r10, %r22, %r9, %r34;
	setp.ge.u32 	%p3, %r10, %r18;
	@%p3 bra 	$L__BB1_6;
	cvt.u64.u32 	%rd7, %r10;
	cvta.to.global.u64 	%rd8, %rd5;
	add.s64 	%rd9, %rd8, %rd7;
	ld.global.u8 	%rs2, [%rd9];
	add.s16 	%rs1, %rs2, -97;
	and.b16  	%rs3, %rs1, 255;
	setp.gt.u16 	%p4, %rs3, 25;
	@%p4 bra 	$L__BB1_6;
	cvt.u32.u16 	%r23, %rs1;
	and.b32  	%r24, %r23, 252;
	mov.u32 	%r25, _ZZ31histo_private_kernel_shared_memPcjPjE7histo_s;
	add.s32 	%r26, %r25, %r24;
	atom.shared.add.u32 	%r27, [%r26], 1;
$L__BB1_6:
	setp.gt.u32 	%p5, %r34, 6;
	bar.sync 	0;
	@%p5 bra 	$L__BB1_11;
	mul.wide.u32 	%rd10, %r34, 4;
	cvta.to.global.u64 	%rd11, %rd6;
	add.s64 	%rd12, %rd11, %rd10;
	mul.wide.u32 	%rd2, %r9, 4;
	shl.b32 	%r28, %r34, 2;
	mov.u32 	%r29, _ZZ31histo_private_kernel_shared_memPcjPjE7histo_s;
	add.s32 	%r33, %r29, %r28;
	shl.b32 	%r12, %r9, 2;
$L__BB1_8:
	ld.shared.u32 	%r15, [%r33];
	setp.eq.s32 	%p6, %r15, 0;
	@%p6 bra 	$L__BB1_10;
	atom.global.add.u32 	%r30, [%rd12], %r15;
$L__BB1_10:
	add.s32 	%r34, %r34, %r9;
	add.s64 	%rd12, %rd12, %rd2;
	add.s32 	%r33, %r33, %r12;
	setp.lt.u32 	%p7, %r34, 7;
	@%p7 bra 	$L__BB1_8;
$L__BB1_11:
	ret;

}


// ===== COMPILED SASS (sm_100) =====

	.target	sm_100

	.elftype	@"ET_EXEC"


//--------------------- .note.nv.tkinfo           --------------------------
	.section	.note.nv.tkinfo,"",@"SHT_NOTE"
	.sectionflags	@"SHF_NOTE_NV_TKINFO"
	.tkinfo
        /*0018*/ 	.word	0x00000002
        /*0030*/ 	.string	""
        /*0030*/ 	.string	"ptxas"
        /*0030*/ 	.string	"Cuda compilation tools, release 13.0, V13.0.88"
        /*0030*/ 	.string	"Build cuda_13.0.r13.0/compiler.36424714_0"
        /*0030*/ 	.string	"-arch sm_100 -m 64 "



//--------------------- .note.nv.cuinfo           --------------------------
	.section	.note.nv.cuinfo,"",@"SHT_NOTE"
	.sectionflags	@"SHF_NOTE_NV_CUINFO"
        /*0018*/ 	.short	0x0002
        /*001a*/ 	.short	0x0064
        /*001c*/ 	.short	0x0082
	.zero		2


//--------------------- .nv.info                  --------------------------
	.section	.nv.info,"",@"SHT_CUDA_INFO"
	.align	4


	//----- nvinfo : EIATTR_REGCOUNT
	.align		4
        /*0000*/ 	.byte	0x04, 0x2f
        /*0002*/ 	.short	(.L_1 - .L_0)
	.align		4
.L_0:
        /*0004*/ 	.word	index@(_Z20histo_private_kernelPcjPj)
        /*0008*/ 	.word	0x0000000e


	//----- nvinfo : EIATTR_FRAME_SIZE
	.align		4
.L_1:
        /*000c*/ 	.byte	0x04, 0x11
        /*000e*/ 	.short	(.L_3 - .L_2)
	.align		4
.L_2:
        /*0010*/ 	.word	index@(_Z20histo_private_kernelPcjPj)
        /*0014*/ 	.word	0x00000000


	//----- nvinfo : EIATTR_REGCOUNT
	.align		4
.L_3:
        /*0018*/ 	.byte	0x04, 0x2f
        /*001a*/ 	.short	(.L_5 - .L_4)
	.align		4
.L_4:
        /*001c*/ 	.word	index@(_Z31histo_private_kernel_shared_memPcjPj)
        /*0020*/ 	.word	0x0000000a


	//----- nvinfo : EIATTR_FRAME_SIZE
	.align		4
.L_5:
        /*0024*/ 	.byte	0x04, 0x11
        /*0026*/ 	.short	(.L_7 - .L_6)
	.align		4
.L_6:
        /*0028*/ 	.word	index@(_Z31histo_private_kernel_shared_memPcjPj)
        /*002c*/ 	.word	0x00000000


	//----- nvinfo : EIATTR_MIN_STACK_SIZE
	.align		4
.L_7:
        /*0030*/ 	.byte	0x04, 0x12
        /*0032*/ 	.short	(.L_9 - .L_8)
	.align		4
.L_8:
        /*0034*/ 	.word	index@(_Z31histo_private_kernel_shared_memPcjPj)
        /*0038*/ 	.word	0x00000000


	//----- nvinfo : EIATTR_MIN_STACK_SIZE
	.align		4
.L_9:
        /*003c*/ 	.byte	0x04, 0x12
        /*003e*/ 	.short	(.L_11 - .L_10)
	.align		4
.L_10:
        /*0040*/ 	.word	index@(_Z20histo_private_kernelPcjPj)
        /*0044*/ 	.word	0x00000000
.L_11:


//--------------------- .nv.compat                --------------------------
	.section	.nv.compat,"",@"SHT_CUDA_COMPAT_INFO"
	.align	4
        /*0000*/ 	.byte	0x02, 0x09, 0x00, 0x00, 0x02, 0x02, 0x01, 0x00, 0x02, 0x05, 0x05, 0x00, 0x03, 0x07, 0x01, 0x01
        /*0010*/ 	.byte	0x02, 0x03, 0x00, 0x00, 0x02, 0x06, 0x01, 0x00, 0x04, 0x0b, 0x08, 0x00, 0x09, 0x00, 0x00, 0x00
        /*0020*/ 	.byte	0x00, 0x00, 0x00, 0x00


//--------------------- .nv.info._Z31histo_private_kernel_shared_memPcjPj --------------------------
	.section	.nv.info._Z31histo_private_kernel_shared_memPcjPj,"",@"SHT_CUDA_INFO"
	.sectionflags	@""
	.align	4


	//----- nvinfo : EIATTR_CUDA_API_VERSION
	.align		4
        /*0000*/ 	.byte	0x04, 0x37
        /*0002*/ 	.short	(.L_13 - .L_12)
.L_12:
        /*0004*/ 	.word	0x00000082


	//----- nvinfo : EIATTR_KPARAM_INFO
	.align		4
.L_13:
        /*0008*/ 	.byte	0x04, 0x17
        /*000a*/ 	.short	(.L_15 - .L_14)
.L_14:
        /*000c*/ 	.word	0x00000000
        /*0010*/ 	.short	0x0002
        /*0012*/ 	.short	0x0010
        /*0014*/ 	.byte	0x00, 0xf5, 0x21, 0x00


	//----- nvinfo : EIATTR_KPARAM_INFO
	.align		4
.L_15:
        /*0018*/ 	.byte	0x04, 0x17
        /*001a*/ 	.short	(.L_17 - .L_16)
.L_16:
        /*001c*/ 	.word	0x00000000
        /*0020*/ 	.short	0x0001
        /*0022*/ 	.short	0x0008
        /*0024*/ 	.byte	0x00, 0xf0, 0x11, 0x00


	//----- nvinfo : EIATTR_KPARAM_INFO
	.align		4
.L_17:
        /*0028*/ 	.byte	0x04, 0x17
        /*002a*/ 	.short	(.L_19 - .L_18)
.L_18:
        /*002c*/ 	.word	0x00000000
        /*0030*/ 	.short	0x0000
        /*0032*/ 	.short	0x0000
        /*0034*/ 	.byte	0x00, 0xf5, 0x21, 0x00


	//----- nvinfo : EIATTR_SPARSE_MMA_MASK
	.align		4
.L_19:
        /*0038*/ 	.byte	0x03, 0x50
        /*003a*/ 	.short	0x0000


	//----- nvinfo : EIATTR_MAXREG_COUNT
	.align		4
        /*003c*/ 	.byte	0x03, 0x1b
        /*003e*/ 	.short	0x00ff


	//----- nvinfo : EIATTR_NUM_BARRIERS
	.align		4
        /*0040*/ 	.byte	0x02, 0x4c
        /*0042*/ 	.byte	0x01
	.zero		1


	//----- nvinfo : EIATTR_MERCURY_ISA_VERSION
	.align		4
        /*0044*/ 	.byte	0x03, 0x5f
        /*0046*/ 	.short	0x0101


	//----- nvinfo : EIATTR_VRC_CTA_INIT_COUNT
	.align		4
        /*0048*/ 	.byte	0x02, 0x4a
	.zero		1
	.zero		1


	//----- nvinfo : EIATTR_EXIT_INSTR_OFFSETS
	.align		4
        /*004c*/ 	.byte	0x04, 0x1c
        /*004e*/ 	.short	(.L_21 - .L_20)


	//   ....[0]....
.L_20:
        /*0050*/ 	.word	0x000002a0


	//   ....[1]....
        /*0054*/ 	.word	0x000003c0


	//----- nvinfo : EIATTR_CRS_STACK_SIZE
	.align		4
.L_21:
        /*0058*/ 	.byte	0x04, 0x1e
        /*005a*/ 	.short	(.L_23 - .L_22)
.L_22:
        /*005c*/ 	.word	0x00000000


	//----- nvinfo : EIATTR_CBANK_PARAM_SIZE
	.align		4
.L_23:
        /*0060*/ 	.byte	0x03, 0x19
        /*0062*/ 	.short	0x0018


	//----- nvinfo : EIATTR_PARAM_CBANK
	.align		4
        /*0064*/ 	.byte	0x04, 0x0a
        /*0066*/ 	.short	(.L_25 - .L_24)
	.align		4
.L_24:
        /*0068*/ 	.word	index@(.nv.constant0._Z31histo_private_kernel_shared_memPcjPj)
        /*006c*/ 	.short	0x0380
        /*006e*/ 	.short	0x0018


	//----- nvinfo : EIATTR_SW_WAR
	.align		4
.L_25:
        /*0070*/ 	.byte	0x04, 0x36
        /*0072*/ 	.short	(.L_27 - .L_26)
.L_26:
        /*0074*/ 	.word	0x00000008
.L_27:


//--------------------- .nv.info._Z20histo_private_kernelPcjPj --------------------------
	.section	.nv.info._Z20histo_private_kernelPcjPj,"",@"SHT_CUDA_INFO"
	.sectionflags	@""
	.align	4


	//----- nvinfo : EIATTR_CUDA_API_VERSION
	.align		4
        /*0000*/ 	.byte	0x04, 0x37
        /*0002*/ 	.short	(.L_29 - .L_28)
.L_28:
        /*0004*/ 	.word	0x00000082


	//----- nvinfo : EIATTR_KPARAM_INFO
	.align		4
.L_29:
        /*0008*/ 	.byte	0x04, 0x17
        /*000a*/ 	.short	(.L_31 - .L_30)
.L_30:
        /*000c*/ 	.word	0x00000000
        /*0010*/ 	.short	0x0002
        /*0012*/ 	.short	0x0010
        /*0014*/ 	.byte	0x00, 0xf5, 0x21, 0x00


	//----- nvinfo : EIATTR_KPARAM_INFO
	.align		4
.L_31:
        /*0018*/ 	.byte	0x04, 0x17
        /*001a*/ 	.short	(.L_33 - .L_32)
.L_32:
        /*001c*/ 	.word	0x00000000
        /*0020*/ 	.short	0x0001
        /*0022*/ 	.short	0x0008
        /*0024*/ 	.byte	0x00, 0xf0, 0x11, 0x00


	//----- nvinfo : EIATTR_KPARAM_INFO
	.align		4
.L_33:
        /*0028*/ 	.byte	0x04, 0x17
        /*002a*/ 	.short	(.L_35 - .L_34)
.L_34:
        /*002c*/ 	.word	0x00000000
        /*0030*/ 	.short	0x0000
        /*0032*/ 	.short	0x0000
        /*0034*/ 	.byte	0x00, 0xf5, 0x21, 0x00


	//----- nvinfo : EIATTR_SPARSE_MMA_MASK
	.align		4
.L_35:
        /*0038*/ 	.byte	0x03, 0x50
        /*003a*/ 	.short	0x0000


	//----- nvinfo : EIATTR_MAXREG_COUNT
	.align		4
        /*003c*/ 	.byte	0x03, 0x1b
        /*003e*/ 	.short	0x00ff


	//----- nvinfo : EIATTR_NUM_BARRIERS
	.align		4
        /*0040*/ 	.byte	0x02, 0x4c
        /*0042*/ 	.byte	0x01
	.zero		1


	//----- nvinfo : EIATTR_MERCURY_ISA_VERSION
	.align		4
        /*0044*/ 	.byte	0x03, 0x5f
        /*0046*/ 	.short	0x0101


	//----- nvinfo : EIATTR_VRC_CTA_INIT_COUNT
	.align		4
        /*0048*/ 	.byte	0x02, 0x4a
	.zero		1
	.zero		1


	//----- nvinfo : EIATTR_EXIT_INSTR_OFFSETS
	.align		4
        /*004c*/ 	.byte	0x04, 0x1c
        /*004e*/ 	.short	(.L_37 - .L_36)


	//   ....[0]....
.L_36:
        /*0050*/ 	.word	0x000001b0


	//   ....[1]....
        /*0054*/ 	.word	0x000001e0


	//   ....[2]....
        /*0058*/ 	.word	0x000002f0


	//----- nvinfo : EIATTR_CRS_STACK_SIZE
	.align		4
.L_37:
        /*005c*/ 	.byte	0x04, 0x1e
        /*005e*/ 	.short	(.L_39 - .L_38)
.L_38:
        /*0060*/ 	.word	0x00000000


	//----- nvinfo : EIATTR_CBANK_PARAM_SIZE
	.align		4
.L_39:
        /*0064*/ 	.byte	0x03, 0x19
        /*0066*/ 	.short	0x0018


	//----- nvinfo : EIATTR_PARAM_CBANK
	.align		4
        /*0068*/ 	.byte	0x04, 0x0a
        /*006a*/ 	.short	(.L_41 - .L_40)
	.align		4
.L_40:
        /*006c*/ 	.word	index@(.nv.constant0._Z20histo_private_kernelPcjPj)
        /*0070*/ 	.short	0x0380
        /*0072*/ 	.short	0x0018


	//----- nvinfo : EIATTR_SW_WAR
	.align		4
.L_41:
        /*0074*/ 	.byte	0x04, 0x36
        /*0076*/ 	.short	(.L_43 - .L_42)
.L_42:
        /*0078*/ 	.word	0x00000008
.L_43:


//--------------------- .nv.callgraph             --------------------------
	.section	.nv.callgraph,"",@"SHT_CUDA_CALLGRAPH"
	.align	4
	.sectionentsize	8
	.align		4
        /*0000*/ 	.word	0x00000000
	.align		4
        /*0004*/ 	.word	0xffffffff
	.align		4
        /*0008*/ 	.word	0x00000000
	.align		4
        /*000c*/ 	.word	0xfffffffe
	.align		4
        /*0010*/ 	.word	0x00000000
	.align		4
        /*0014*/ 	.word	0xfffffffd
	.align		4
        /*0018*/ 	.word	0x00000000
	.align		4
        /*001c*/ 	.word	0xfffffffc


//--------------------- .text._Z31histo_private_kernel_shared_memPcjPj --------------------------
	.section	.text._Z31histo_private_kernel_shared_memPcjPj,"ax",@progbits
	.align	128
        .global         _Z31histo_private_kernel_shared_memPcjPj
        .type           _Z31histo_private_kernel_shared_memPcjPj,@function
        .size           _Z31histo_private_kernel_shared_memPcjPj,(.L_x_15 - _Z31histo_private_kernel_shared_memPcjPj)
        .other          _Z31histo_private_kernel_shared_memPcjPj,@"STO_CUDA_ENTRY STV_DEFAULT"
_Z31histo_private_kernel_shared_memPcjPj:
.text._Z31histo_private_kernel_shared_memPcjPj:
[----:B------:R-:W-:Y:S01]  /*0000*/  LDC R1, c[0x0][0x37c] ;  /* 0x0000df00ff017b82 */ /* 0x000fe20000000800 */
[----:B------:R-:W0:Y:S01]  /*0010*/  S2R R5, SR_TID.X ;  /* 0x0000000000057919 */ /* 0x000e220000002100 */
[----:B------:R-:W-:Y:S01]  /*0020*/  BSSY.RECONVERGENT B0, `(.L_x_0) ;  /* 0x000000e000007945 */ /* 0x000fe20003800200 */
[----:B0-----:R-:W-:-:S13]  /*0030*/  ISETP.GT.U32.AND P0, PT, R5, 0x6, PT ;  /* 0x000000060500780c */ /* 0x001fda0003f04070 */
[----:B------:R-:W-:Y:S05]  /*0040*/  @P0 BRA `(.L_x_1) ;  /* 0x00000000002c0947 */ /* 0x000fea0003800000 */
[----:B------:R-:W0:Y:S01]  /*0050*/  S2UR UR5, SR_CgaCtaId ;  /* 0x00000000000579c3 */ /* 0x000e220000008800 */
[----:B------:R-:W-:Y:S01]  /*0060*/  UMOV UR4, 0x400 ;  /* 0x0000040000047882 */ /* 0x000fe20000000000 */
[----:B------:R-:W-:-:S06]  /*0070*/  IMAD.MOV.U32 R2, RZ, RZ, R5 ;  /* 0x000000ffff027224 */ /* 0x000fcc00078e0005 */
[----:B------:R-:W1:Y:S01]  /*0080*/  LDC R3, c[0x0][0x360] ;  /* 0x0000d800ff037b82 */ /* 0x000e620000000800 */
[----:B0-----:R-:W-:-:S06]  /*0090*/  ULEA UR4, UR5, UR4, 0x18 ;  /* 0x0000000405047291 */ /* 0x001fcc000f8ec0ff */
[----:B------:R-:W-:-:S07]  /*00a0*/  LEA R0, R5, UR4, 0x2 ;  /* 0x0000000405007c11 */ /* 0x000fce000f8e10ff */
.L_x_2:
[C---:B-1----:R-:W-:Y:S01]  /*00b0*/  IMAD.IADD R2, R3.reuse, 0x1, R2 ;  /* 0x0000000103027824 */ /* 0x042fe200078e0202 */
[----:B------:R0:W-:Y:S04]  /*00c0*/  STS [R0], RZ ;  /* 0x000000ff00007388 */ /* 0x0001e80000000800 */
[----:B------:R-:W-:Y:S01]  /*00d0*/  ISETP.GE.U32.AND P0, PT, R2, 0x7, PT ;  /* 0x000000070200780c */ /* 0x000fe20003f06070 */
[----:B0-----:R-:W-:-:S12]  /*00e0*/  IMAD R0, R3, 0x4, R0 ;  /* 0x0000000403007824 */ /* 0x001fd800078e0200 */
[----:B------:R-:W-:Y:S05]  /*00f0*/  @!P0 BRA `(.L_x_2) ;  /* 0xfffffffc00ec8947 */ /* 0x000fea000383ffff */
.L_x_1:
[----:B------:R-:W-:Y:S05]  /*0100*/  BSYNC.RECONVERGENT B0 ;  /* 0x0000000000007941 */ /* 0x000fea0003800200 */
.L_x_0:
[----:B------:R-:W0:Y:S01]  /*0110*/  S2UR UR4, SR_CTAID.X ;  /* 0x00000000000479c3 */ /* 0x000e220000002500 */
[----:B------:R-:W1:Y:S01]  /*0120*/  LDCU UR5, c[0x0][0x388] ;  /* 0x00007100ff0577ac */ /* 0x000e620008000800 */
[----:B------:R-:W-:Y:S06]  /*0130*/  BSSY.RECONVERGENT B0, `(.L_x_3) ;  /* 0x0000015000007945 */ /* 0x000fec0003800200 */
[----:B------:R-:W-:Y:S01]  /*0140*/  BAR.SYNC.DEFER_BLOCKING 0x0 ;  /* 0x0000000000007b1d */ /* 0x000fe20000010000 */
[----:B------:R-:W-:-:S07]  /*0150*/  ISETP.GT.U32.AND P0, PT, R5, 0x6, PT ;  /* 0x000000060500780c */ /* 0x000fce0003f04070 */
[----:B------:R-:W0:Y:S01]  /*0160*/  LDC R4, c[0x0][0x360] ;  /* 0x0000d800ff047b82 */ /* 0x000e220000000800 */
[----:B------:R-:W2:Y:S01]  /*0170*/  LDCU.64 UR6, c[0x0][0x358] ;  /* 0x00006b00ff0677ac */ /* 0x000ea20008000a00 */
[----:B0-----:R-:W-:-:S05]  /*0180*/  IMAD R2, R4, UR4, R5 ;  /* 0x0000000404027c24 */ /* 0x001fca000f8e0205 */
[----:B-1----:R-:W-:-:S13]  /*0190*/  ISETP.GE.U32.AND P1, PT, R2, UR5, PT ;  /* 0x0000000502007c0c */ /* 0x002fda000bf26070 */
[----:B--2---:R-:W-:Y:S05]  /*01a0*/  @P1 BRA `(.L_x_4) ;  /* 0x0000000000341947 */ /* 0x004fea0003800000 */
[----:B------:R-:W0:Y:S02]  /*01b0*/  LDCU.64 UR4, c[0x0][0x380] ;  /* 0x00007000ff0477ac */ /* 0x000e240008000a00 */
[----:B0-----:R-:W-:-:S05]  /*01c0*/  IADD3 R2, P1, PT, R2, UR4, RZ ;  /* 0x0000000402027c10 */ /* 0x001fca000ff3e0ff */
[----:B------:R-:W-:-:S05]  /*01d0*/  IMAD.X R3, RZ, RZ, UR5, P1 ;  /* 0x00000005ff037e24 */ /* 0x000fca00088e06ff */
[----:B------:R-:W2:Y:S02]  /*01e0*/  LDG.E.U8 R2, desc[UR6][R2.64] ;  /* 0x0000000602027981 */ /* 0x000ea4000c1e1100 */
[----:B--2---:R-:W-:-:S05]  /*01f0*/  VIADD R6, R2, 0xffffff9f ;  /* 0xffffff9f02067836 */ /* 0x004fca0000000000 */
[----:B------:R-:W-:-:S04]  /*0200*/  LOP3.LUT R0, R6, 0xff, RZ, 0xc0, !PT ;  /* 0x000000ff06007812 */ /* 0x000fc800078ec0ff */
[----:B------:R-:W-:-:S13]  /*0210*/  ISETP.GT.U32.AND P1, PT, R0, 0x19, PT ;  /* 0x000000190000780c */ /* 0x000fda0003f24070 */
[----:B------:R-:W-:Y:S05]  /*0220*/  @P1 BRA `(.L_x_4) ;  /* 0x0000000000141947 */ /* 0x000fea0003800000 */
[----:B------:R-:W0:Y:S01]  /*0230*/  S2UR UR5, SR_CgaCtaId ;  /* 0x00000000000579c3 */ /* 0x000e220000008800 */
[----:B------:R-:W-:Y:S01]  /*0240*/  UMOV UR4, 0x400 ;  /* 0x0000040000047882 */ /* 0x000fe20000000000 */
[----:B------:R-:W-:Y:S01]  /*0250*/  LOP3.LUT R0, R6, 0xfc, RZ, 0xc0, !PT ;  /* 0x000000fc06007812 */ /* 0x000fe200078ec0ff */
[----:B0-----:R-:W-:-:S09]  /*0260*/  ULEA UR4, UR5, UR4, 0x18 ;  /* 0x0000000405047291 */ /* 0x001fd2000f8ec0ff */
[----:B------:R0:W-:Y:S03]  /*0270*/  ATOMS.POPC.INC.32 RZ, [R0+UR4] ;  /* 0x0000000000ff7f8c */ /* 0x0001e6000d800004 */
.L_x_4:
[----:B------:R-:W-:Y:S05]  /*0280*/  BSYNC.RECONVERGENT B0 ;  /* 0x0000000000007941 */ /* 0x000fea0003800200 */
.L_x_3:
[----:B------:R-:W-:Y:S06]  /*0290*/  BAR.SYNC.DEFER_BLOCKING 0x0 ;  /* 0x0000000000007b1d */ /* 0x000fec0000010000 */
[----:B------:R-:W-:Y:S05]  /*02a0*/  @P0 EXIT ;  /* 0x000000000000094d */ /* 0x000fea0003800000 */
[----:B------:R-:W1:Y:S01]  /*02b0*/  S2UR UR5, SR_CgaCtaId ;  /* 0x00000000000579c3 */ /* 0x000e620000008800 */
[----:B------:R-:W-:-:S07]  /*02c0*/  UMOV UR4, 0x400 ;  /* 0x0000040000047882 */ /* 0x000fce0000000000 */
[----:B------:R-:W2:Y:S01]  /*02d0*/  LDC.64 R2, c[0x0][0x390] ;  /* 0x0000e400ff027b82 */ /* 0x000ea20000000a00 */
[----:B-1----:R-:W-:-:S06]  /*02e0*/  ULEA UR4, UR5, UR4, 0x18 ;  /* 0x0000000405047291 */ /* 0x002fcc000f8ec0ff */
[C---:B0-----:R-:W-:Y:S01]  /*02f0*/  LEA R0, R5.reuse, UR4, 0x2 ;  /* 0x0000000405007c11 */ /* 0x041fe2000f8e10ff */
[----:B--2---:R-:W-:-:S07]  /*0300*/  IMAD.WIDE.U32 R2, R5, 0x4, R2 ;  /* 0x0000000405027825 */ /* 0x004fce00078e0002 */
.L_x_7:
[----:B------:R-:W0:Y:S01]  /*0310*/  LDS R7, [R0] ;  /* 0x0000000000077984 */ /* 0x000e220000000800 */
[----:B------:R-:W-:Y:S01]  /*0320*/  IMAD.IADD R5, R4, 0x1, R5 ;  /* 0x0000000104057824 */ /* 0x000fe200078e0205 */
[----:B------:R-:W-:Y:S04]  /*0330*/  BSSY.RECONVERGENT B0, `(.L_x_5) ;  /* 0x0000005000007945 */ /* 0x000fe80003800200 */
[----:B------:R-:W-:Y:S02]  /*0340*/  ISETP.GE.U32.AND P1, PT, R5, 0x7, PT ;  /* 0x000000070500780c */ /* 0x000fe40003f26070 */
[----:B0-----:R-:W-:-:S13]  /*0350*/  ISETP.NE.AND P0, PT, R7, RZ, PT ;  /* 0x000000ff0700720c */ /* 0x001fda0003f05270 */
[----:B------:R-:W-:Y:S05]  /*0360*/  @!P0 BRA `(.L_x_6) ;  /* 0x0000000000048947 */ /* 0x000fea0003800000 */
[----:B------:R0:W-:Y:S02]  /*0370*/  REDG.E.ADD.STRONG.GPU desc[UR6][R2.64], R7 ;  /* 0x000000070200798e */ /* 0x0001e4000c12e106 */
.L_x_6:
[----:B------:R-:W-:Y:S05]  /*0380*/  BSYNC.RECONVERGENT B0 ;  /* 0x0000000000007941 */ /* 0x000fea0003800200 */
.L_x_5:
[C---:B------:R-:W-:Y:S02]  /*0390*/  IMAD R0, R4.reuse, 0x4, R0 ;  /* 0x0000000404007824 */ /* 0x040fe400078e0200 */
[----:B0-----:R-:W-:Y:S01]  /*03a0*/  IMAD.WIDE.U32 R2, R4, 0x4, R2 ;  /* 0x0000000404027825 */ /* 0x001fe200078e0002 */
[----:B------:R-:W-:Y:S06]  /*03b0*/  @!P1 BRA `(.L_x_7) ;  /* 0xfffffffc00d49947 */ /* 0x000fec000383ffff */
[----:B------:R-:W-:Y:S05]  /*03c0*/  EXIT ;  /* 0x000000000000794d */ /* 0x000fea0003800000 */
.L_x_8:
[----:B------:R-:W-:-:S00]  /*03d0*/  BRA `(.L_x_8) ;  /* 0xfffffffc00fc7947 */ /* 0x000fc0000383ffff */
[----:B------:R-:W-:-:S00]  /*03e0*/  NOP ;  /* 0x0000000000007918 */ /* 0x000fc00000000000 */
        /* <DEDUP_REMOVED lines=9> */
.L_x_15:


//--------------------- .text._Z20histo_private_kernelPcjPj --------------------------
	.section	.text._Z20histo_private_kernelPcjPj,"ax",@progbits
	.align	128
        .global         _Z20histo_private_kernelPcjPj
        .type           _Z20histo_private_kernelPcjPj,@function
        .size           _Z20histo_private_kernelPcjPj,(.L_x_16 - _Z20histo_private_kernelPcjPj)
        .other          _Z20histo_private_kernelPcjPj,@"STO_CUDA_ENTRY STV_DEFAULT"
_Z20histo_private_kernelPcjPj:
.text._Z20histo_private_kernelPcjPj:
[----:B------:R-:W-:Y:S01]  /*0000*/  LDC R1, c[0x0][0x37c] ;  /* 0x0000df00ff017b82 */ /* 0x000fe20000000800 */
[----:B------:R-:W0:Y:S07]  /*0010*/  S2R R8, SR_CTAID.X ;  /* 0x0000000000087919 */ /* 0x000e2e0000002500 */
[----:B------:R-:W1:Y:S01]  /*0020*/  LDC R10, c[0x0][0x360] ;  /* 0x0000d800ff0a7b82 */ /* 0x000e620000000800 */
[----:B------:R-:W2:Y:S01]  /*0030*/  LDCU UR4, c[0x0][0x388] ;  /* 0x00007100ff0477ac */ /* 0x000ea20008000800 */
[----:B------:R-:W-:Y:S01]  /*0040*/  BSSY.RECONVERGENT B0, `(.L_x_9) ;  /* 0x0000016000007945 */ /* 0x000fe20003800200 */
[----:B------:R-:W1:Y:S01]  /*0050*/  S2R R9, SR_TID.X ;  /* 0x0000000000097919 */ /* 0x000e620000002100 */
[C---:B0-----:R-:W-:Y:S01]  /*0060*/  ISETP.NE.AND P0, PT, R8.reuse, RZ, PT ;  /* 0x000000ff0800720c */ /* 0x041fe20003f05270 */
[----:B-1----:R-:W-:-:S05]  /*0070*/  IMAD R2, R8, R10, R9 ;  /* 0x0000000a08027224 */ /* 0x002fca00078e0209 */
[----:B--2---:R-:W-:Y:S01]  /*0080*/  ISETP.GE.U32.AND P1, PT, R2, UR4, PT ;  /* 0x0000000402007c0c */ /* 0x004fe2000bf26070 */
[----:B------:R-:W0:-:S12]  /*0090*/  LDCU.64 UR4, c[0x0][0x358] ;  /* 0x00006b00ff0477ac */ /* 0x000e180008000a00 */
[----:B------:R-:W-:Y:S05]  /*00a0*/  @P1 BRA `(.L_x_10) ;  /* 0x00000000003c1947 */ /* 0x000fea0003800000 */
[----:B------:R-:W1:Y:S02]  /*00b0*/  LDCU.64 UR6, c[0x0][0x380] ;  /* 0x00007000ff0677ac */ /* 0x000e640008000a00 */
[----:B-1----:R-:W-:-:S05]  /*00c0*/  IADD3 R2, P1, PT, R2, UR6, RZ ;  /* 0x0000000602027c10 */ /* 0x002fca000ff3e0ff */
[----:B------:R-:W-:-:S05]  /*00d0*/  IMAD.X R3, RZ, RZ, UR7, P1 ;  /* 0x00000007ff037e24 */ /* 0x000fca00088e06ff */
[----:B0-----:R-:W2:Y:S02]  /*00e0*/  LDG.E.U8 R2, desc[UR4][R2.64] ;  /* 0x0000000402027981 */ /* 0x001ea4000c1e1100 */
[----:B--2---:R-:W-:-:S05]  /*00f0*/  VIADD R0, R2, 0xffffff9f ;  /* 0xffffff9f02007836 */ /* 0x004fca0000000000 */
[----:B------:R-:W-:-:S04]  /*0100*/  LOP3.LUT R4, R0, 0xff, RZ, 0xc0, !PT ;  /* 0x000000ff00047812 */ /* 0x000fc800078ec0ff */
[----:B------:R-:W-:-:S13]  /*0110*/  ISETP.GT.U32.AND P1, PT, R4, 0x19, PT ;  /* 0x000000190400780c */ /* 0x000fda0003f24070 */
[----:B------:R-:W-:Y:S05]  /*0120*/  @P1 BRA `(.L_x_10) ;  /* 0x00000000001c1947 */ /* 0x000fea0003800000 */
[----:B------:R-:W0:Y:S01]  /*0130*/  LDC.64 R2, c[0x0][0x390] ;  /* 0x0000e400ff027b82 */ /* 0x000e220000000a00 */
[----:B------:R-:W-:Y:S01]  /*0140*/  LOP3.LUT R0, R0, 0xfc, RZ, 0xc0, !PT ;  /* 0x000000fc00007812 */ /* 0x000fe200078ec0ff */
[----:B------:R-:W-:-:S03]  /*0150*/  HFMA2 R7, -RZ, RZ, 0, 5.9604644775390625e-08 ;  /* 0x00000001ff077431 */ /* 0x000fc600000001ff */
[----:B------:R-:W-:-:S05]  /*0160*/  SHF.R.U32.HI R0, RZ, 0x2, R0 ;  /* 0x00000002ff007819 */ /* 0x000fca0000011600 */
[----:B------:R-:W-:-:S04]  /*0170*/  IMAD R5, R8, 0x7, R0 ;  /* 0x0000000708057824 */ /* 0x000fc800078e0200 */
[----:B0-----:R-:W-:-:S05]  /*0180*/  IMAD.WIDE.U32 R2, R5, 0x4, R2 ;  /* 0x0000000405027825 */ /* 0x001fca00078e0002 */
[----:B------:R1:W-:Y:S02]  /*0190*/  REDG.E.ADD.STRONG.GPU desc[UR4][R2.64], R7 ;  /* 0x000000070200798e */ /* 0x0003e4000c12e104 */
.L_x_10:
[----:B0-----:R-:W-:Y:S05]  /*01a0*/  BSYNC.RECONVERGENT B0 ;  /* 0x0000000000007941 */ /* 0x001fea0003800200 */
.L_x_9:
[----:B------:R-:W-:Y:S05]  /*01b0*/  @!P0 EXIT ;  /* 0x000000000000894d */ /* 0x000fea0003800000 */
[----:B------:R-:W-:Y:S01]  /*01c0*/  BAR.SYNC.DEFER_BLOCKING 0x0 ;  /* 0x0000000000007b1d */ /* 0x000fe20000010000 */
[----:B------:R-:W-:-:S13]  /*01d0*/  ISETP.GT.U32.AND P0, PT, R9, 0x6, PT ;  /* 0x000000060900780c */ /* 0x000fda0003f04070 */
[----:B------:R-:W-:Y:S05]  /*01e0*/  @P0 EXIT ;  /* 0x000000000000094d */ /* 0x000fea0003800000 */
[----:B-1----:R-:W0:Y:S01]  /*01f0*/  LDC.64 R2, c[0x0][0x390] ;  /* 0x0000e400ff027b82 */ /* 0x002e220000000a00 */
[----:B------:R-:W-:-:S07]  /*0200*/  IMAD R11, R8, 0x7, R9 ;  /* 0x00000007080b7824 */ /* 0x000fce00078e0209 */
[----:B------:R-:W1:Y:S01]  /*0210*/  LDC.64 R6, c[0x0][0x390] ;  /* 0x0000e400ff067b82 */ /* 0x000e620000000a00 */
[----:B0-----:R-:W-:-:S07]  /*0220*/  IMAD.WIDE.U32 R2, R9, 0x4, R2 ;  /* 0x0000000409027825 */ /* 0x001fce00078e0002 */
.L_x_13:
[----:B-1----:R-:W-:-:S06]  /*0230*/  IMAD.WIDE.U32 R4, R11, 0x4, R6 ;  /* 0x000000040b047825 */ /* 0x002fcc00078e0006 */
[----:B------:R-:W2:Y:S01]  /*0240*/  LDG.E R5, desc[UR4][R4.64] ;  /* 0x0000000404057981 */ /* 0x000ea2000c1e1900 */
[----:B------:R-:W-:Y:S01]  /*0250*/  IMAD.IADD R9, R10, 0x1, R9 ;  /* 0x000000010a097824 */ /* 0x000fe200078e0209 */
[----:B------:R-:W-:Y:S04]  /*0260*/  BSSY.RECONVERGENT B0, `(.L_x_11) ;  /* 0x0000005000007945 */ /* 0x000fe80003800200 */
[----:B------:R-:W-:Y:S02]  /*0270*/  ISETP.GE.U32.AND P1, PT, R9, 0x7, PT ;  /* 0x000000070900780c */ /* 0x000fe40003f26070 */
[----:B--2---:R-:W-:-:S13]  /*0280*/  ISETP.NE.AND P0, PT, R5, RZ, PT ;  /* 0x000000ff0500720c */ /* 0x004fda0003f05270 */
[----:B------:R-:W-:Y:S05]  /*0290*/  @!P0 BRA `(.L_x_12) ;  /* 0x0000000000048947 */ /* 0x000fea0003800000 */
[----:B------:R0:W-:Y:S02]  /*02a0*/  REDG.E.ADD.STRONG.GPU desc[UR4][R2.64], R5 ;  /* 0x000000050200798e */ /* 0x0001e4000c12e104 */
.L_x_12:
[----:B------:R-:W-:Y:S05]  /*02b0*/  BSYNC.RECONVERGENT B0 ;  /* 0x0000000000007941 */ /* 0x000fea0003800200 */
.L_x_11:
[C---:B------:R-:W-:Y:S01]  /*02c0*/  IADD3 R11, PT, PT, R10.reuse, R11, RZ ;  /* 0x0000000b0a0b7210 */ /* 0x040fe20007ffe0ff */
[----:B0-----:R-:W-:Y:S01]  /*02d0*/  IMAD.WIDE.U32 R2, R10, 0x4, R2 ;  /* 0x000000040a027825 */ /* 0x001fe200078e0002 */
[----:B------:R-:W-:Y:S06]  /*02e0*/  @!P1 BRA `(.L_x_13) ;  /* 0xfffffffc00d09947 */ /* 0x000fec000383ffff */
[----:B------:R-:W-:Y:S05]  /*02f0*/  EXIT ;  /* 0x000000000000794d */ /* 0x000fea0003800000 */
.L_x_14:
        /* <DEDUP_REMOVED lines=16> */
.L_x_16:


//--------------------- .nv.shared._Z31histo_private_kernel_shared_memPcjPj --------------------------
	.section	.nv.shared._Z31histo_private_kernel_shared_memPcjPj,"aw",@nobits
	.sectionflags	@""
	.align	4
.nv.shared._Z31histo_private_kernel_shared_memPcjPj:
	.zero		1052


//--------------------- .nv.shared.reserved.0     --------------------------
	.section	.nv.shared.reserved.0,"aw",@nobits
	.weak		__nv_reservedSMEM_offset_0_alias
	.size		__nv_reservedSMEM_offset_0_alias, 0, 64
	.other		__nv_reservedSMEM_offset_0_alias,@"STO_CUDA_RESERVED_SHARED STV_DEFAULT"
__nv_reservedSMEM_offset_0_alias:
	.zero		0
	.zero		64


//--------------------- .nv.constant0._Z31histo_private_kernel_shared_memPcjPj --------------------------
	.section	.nv.constant0._Z31histo_private_kernel_shared_memPcjPj,"a",@progbits
	.sectionflags	@""
	.align	4
.nv.constant0._Z31histo_private_kernel_shared_memPcjPj:
	.zero		920


//--------------------- .nv.constant0._Z20histo_private_kernelPcjPj --------------------------
	.section	.nv.constant0._Z20histo_private_kernelPcjPj,"a",@progbits
	.sectionflags	@""
	.align	4
.nv.constant0._Z20histo_private_kernelPcjPj:
	.zero		920


//--------------------- SYMBOLS --------------------------

	.type		.nv.reservedSmem.offset0,@object
	.size		.nv.reservedSmem.offset0,0x4
	.type		.nv.reservedSmem.cap,@object
	.size		.nv.reservedSmem.cap,0x4
